//
// Generated by NVIDIA NVVM Compiler
//
// Compiler Build ID: CL-36424714
// Cuda compilation tools, release 13.0, V13.0.88
// Based on NVVM 20.0.0
//

.version 9.0
.target sm_100
.address_size 64

	// .globl	_Z8launcherIfEvPT_i

.visible .entry _Z8launcherIfEvPT_i(
	.param .u64 .ptr .align 1 _Z8launcherIfEvPT_i_param_0,
	.param .u32 _Z8launcherIfEvPT_i_param_1
)
{
	.reg .pred 	%p<8>;
	.reg .b32 	%r<19>;
	.reg .b32 	%f<19>;
	.reg .b64 	%rd<7>;

	ld.param.u64 	%rd2, [_Z8launcherIfEvPT_i_param_0];
	ld.param.u32 	%r5, [_Z8launcherIfEvPT_i_param_1];
	cvta.to.global.u64 	%rd1, %rd2;
	mov.u32 	%r1, %tid.x;
	setp.ge.s32 	%p1, %r1, %r5;
	mov.f32 	%f18, 0f00000000;
	@%p1 bra 	$L__BB0_3;
	mov.u32 	%r6, %nctaid.x;
	mov.u32 	%r7, %ntid.x;
	mul.lo.s32 	%r2, %r6, %r7;
	mov.f32 	%f18, 0f00000000;
	mov.u32 	%r18, %r1;
$L__BB0_2:
	mul.wide.s32 	%rd3, %r18, 4;
	add.s64 	%rd4, %rd1, %rd3;
	ld.global.f32 	%f6, [%rd4];
	add.f32 	%f18, %f18, %f6;
	add.s32 	%r18, %r18, %r2;
	setp.lt.s32 	%p2, %r18, %r5;
	@%p2 bra 	$L__BB0_2;
$L__BB0_3:
	mov.b32 	%r8, %f18;
	shfl.sync.bfly.b32	%r9|%p3, %r8, 16, 31, -1;
	mov.b32 	%f7, %r9;
	add.f32 	%f8, %f18, %f7;
	mov.b32 	%r10, %f8;
	shfl.sync.bfly.b32	%r11|%p4, %r10, 8, 31, -1;
	mov.b32 	%f9, %r11;
	add.f32 	%f10, %f8, %f9;
	mov.b32 	%r12, %f10;
	shfl.sync.bfly.b32	%r13|%p5, %r12, 4, 31, -1;
	mov.b32 	%f11, %r13;
	add.f32 	%f12, %f10, %f11;
	mov.b32 	%r14, %f12;
	shfl.sync.bfly.b32	%r15|%p6, %r14, 2, 31, -1;
	mov.b32 	%f13, %r15;
	add.f32 	%f14, %f12, %f13;
	mov.b32 	%r16, %f14;
	shfl.sync.bfly.b32	%r17|%p7, %r16, 1, 31, -1;
	mov.b32 	%f15, %r17;
	add.f32 	%f16, %f14, %f15;
	mul.wide.u32 	%rd5, %r1, 4;
	add.s64 	%rd6, %rd1, %rd5;
	st.global.f32 	[%rd6], %f16;
	ret;

}


// ===== COMPILED SASS (sm_100) =====

	.target	sm_100

	.elftype	@"ET_EXEC"


//--------------------- .note.nv.tkinfo           --------------------------
	.section	.note.nv.tkinfo,"",@"SHT_NOTE"
	.sectionflags	@"SHF_NOTE_NV_TKINFO"
	.tkinfo
        /*0018*/ 	.word	0x00000002
        /*0030*/ 	.string	""
        /*0030*/ 	.string	"ptxas"
        /*0030*/ 	.string	"Cuda compilation tools, release 13.0, V13.0.88"
        /*0030*/ 	.string	"Build cuda_13.0.r13.0/compiler.36424714_0"
        /*0030*/ 	.string	"-arch sm_100 -m 64 "



//--------------------- .note.nv.cuinfo           --------------------------
	.section	.note.nv.cuinfo,"",@"SHT_NOTE"
	.sectionflags	@"SHF_NOTE_NV_CUINFO"
        /*0018*/ 	.short	0x0002
        /*001a*/ 	.short	0x0064
        /*001c*/ 	.short	0x0082
	.zero		2


//--------------------- .nv.info                  --------------------------
	.section	.nv.info,"",@"SHT_CUDA_INFO"
	.align	4


	//----- nvinfo : EIATTR_REGCOUNT
	.align		4
        /*0000*/ 	.byte	0x04, 0x2f
        /*0002*/ 	.short	(.L_1 - .L_0)
	.align		4
.L_0:
        /*0004*/ 	.word	index@(_Z8launcherIfEvPT_i)
        /*0008*/ 	.word	0x0000000c


	//----- nvinfo : EIATTR_FRAME_SIZE
	.align		4
.L_1:
        /*000c*/ 	.byte	0x04, 0x11
        /*000e*/ 	.short	(.L_3 - .L_2)
	.align		4
.L_2:
        /*0010*/ 	.word	index@(_Z8launcherIfEvPT_i)
        /*0014*/ 	.word	0x00000000


	//----- nvinfo : EIATTR_MIN_STACK_SIZE
	.align		4
.L_3:
        /*0018*/ 	.byte	0x04, 0x12
        /*001a*/ 	.short	(.L_5 - .L_4)
	.align		4
.L_4:
        /*001c*/ 	.word	index@(_Z8launcherIfEvPT_i)
        /*0020*/ 	.word	0x00000000
.L_5:


//--------------------- .nv.compat                --------------------------
	.section	.nv.compat,"",@"SHT_CUDA_COMPAT_INFO"
	.align	4
        /*0000*/ 	.byte	0x02, 0x09, 0x00, 0x00, 0x02, 0x02, 0x01, 0x00, 0x02, 0x05, 0x05, 0x00, 0x03, 0x07, 0x01, 0x01
        /*0010*/ 	.byte	0x02, 0x03, 0x00, 0x00, 0x02, 0x06, 0x01, 0x00, 0x04, 0x0b, 0x08, 0x00, 0x09, 0x00, 0x00, 0x00
        /*0020*/ 	.byte	0x00, 0x00, 0x00, 0x00


//--------------------- .nv.info._Z8launcherIfEvPT_i --------------------------
	.section	.nv.info._Z8launcherIfEvPT_i,"",@"SHT_CUDA_INFO"
	.sectionflags	@""
	.align	4


	//----- nvinfo : EIATTR_CUDA_API_VERSION
	.align		4
        /*0000*/ 	.byte	0x04, 0x37
        /*0002*/ 	.short	(.L_7 - .L_6)
.L_6:
        /*0004*/ 	.word	0x00000082


	//----- nvinfo : EIATTR_KPARAM_INFO
	.align		4
.L_7:
        /*0008*/ 	.byte	0x04, 0x17
        /*000a*/ 	.short	(.L_9 - .L_8)
.L_8:
        /*000c*/ 	.word	0x00000000
        /*0010*/ 	.short	0x0001
        /*0012*/ 	.short	0x0008
        /*0014*/ 	.byte	0x00, 0xf0, 0x11, 0x00


	//----- nvinfo : EIATTR_KPARAM_INFO
	.align		4
.L_9:
        /*0018*/ 	.byte	0x04, 0x17
        /*001a*/ 	.short	(.L_11 - .L_10)
.L_10:
        /*001c*/ 	.word	0x00000000
        /*0020*/ 	.short	0x0000
        /*0022*/ 	.short	0x0000
        /*0024*/ 	.byte	0x00, 0xf5, 0x21, 0x00


	//----- nvinfo : EIATTR_SPARSE_MMA_MASK
	.align		4
.L_11:
        /*0028*/ 	.byte	0x03, 0x50
        /*002a*/ 	.short	0x0000


	//----- nvinfo : EIATTR_MAXREG_COUNT
	.align		4
        /*002c*/ 	.byte	0x03, 0x1b
        /*002e*/ 	.short	0x00ff


	//----- nvinfo : EIATTR_MERCURY_ISA_VERSION
	.align		4
        /*0030*/ 	.byte	0x03, 0x5f
        /*0032*/ 	.short	0x0101


	//----- nvinfo : EIATTR_COOP_GROUP_MASK_REGIDS
	.align		4
        /*0034*/ 	.byte	0x04, 0x29
        /*0036*/ 	.short	(.L_13 - .L_12)


	//   ....[0]....
.L_12:
        /*0038*/ 	.word	0xffffffff


	//   ....[1]....
        /*003c*/ 	.word	0xffffffff


	//   ....[2]....
        /*0040*/ 	.word	0xffffffff


	//   ....[3]....
        /*0044*/ 	.word	0xffffffff


	//   ....[4]....
        /*0048*/ 	.word	0xffffffff


	//----- nvinfo : EIATTR_COOP_GROUP_INSTR_OFFSETS
	.align		4
.L_13:
        /*004c*/ 	.byte	0x04, 0x28
        /*004e*/ 	.short	(.L_15 - .L_14)


	//   ....[0]....
.L_14:
        /*0050*/ 	.word	0x00000150


	//   ....[1]....
        /*0054*/ 	.word	0x00000170


	//   ....[2]....
        /*0058*/ 	.word	0x00000190


	//   ....[3]....
        /*005c*/ 	.word	0x000001b0


	//   ....[4]....
        /*0060*/ 	.word	0x000001e0


	//----- nvinfo : EIATTR_VRC_CTA_INIT_COUNT
	.align		4
.L_15:
        /*0064*/ 	.byte	0x02, 0x4a
	.zero		1
	.zero		1


	//----- nvinfo : EIATTR_EXIT_INSTR_OFFSETS
	.align		4
        /*0068*/ 	.byte	0x04, 0x1c
        /*006a*/ 	.short	(.L_17 - .L_16)


	//   ....[0]....
.L_16:
        /*006c*/ 	.word	0x00000220


	//----- nvinfo : EIATTR_CRS_STACK_SIZE
	.align		4
.L_17:
        /*0070*/ 	.byte	0x04, 0x1e
        /*0072*/ 	.short	(.L_19 - .L_18)
.L_18:
        /*0074*/ 	.word	0x00000000


	//----- nvinfo : EIATTR_CBANK_PARAM_SIZE
	.align		4
.L_19:
        /*0078*/ 	.byte	0x03, 0x19
        /*007a*/ 	.short	0x000c


	//----- nvinfo : EIATTR_PARAM_CBANK
	.align		4
        /*007c*/ 	.byte	0x04, 0x0a
        /*007e*/ 	.short	(.L_21 - .L_20)
	.align		4
.L_20:
        /*0080*/ 	.word	index@(.nv.constant0._Z8launcherIfEvPT_i)
        /*0084*/ 	.short	0x0380
        /*0086*/ 	.short	0x000c


	//----- nvinfo : EIATTR_SW_WAR
	.align		4
.L_21:
        /*0088*/ 	.byte	0x04, 0x36
        /*008a*/ 	.short	(.L_23 - .L_22)
.L_22:
        /*008c*/ 	.word	0x00000008
.L_23:


//--------------------- .nv.callgraph             --------------------------
	.section	.nv.callgraph,"",@"SHT_CUDA_CALLGRAPH"
	.align	4
	.sectionentsize	8
	.align		4
        /*0000*/ 	.word	0x00000000
	.align		4
        /*0004*/ 	.word	0xffffffff
	.align		4
        /*0008*/ 	.word	0x00000000
	.align		4
        /*000c*/ 	.word	0xfffffffe
	.align		4
        /*0010*/ 	.word	0x00000000
	.align		4
        /*0014*/ 	.word	0xfffffffd
	.align		4
        /*0018*/ 	.word	0x00000000
	.align		4
        /*001c*/ 	.word	0xfffffffc


//--------------------- .text._Z8launcherIfEvPT_i --------------------------
	.section	.text._Z8launcherIfEvPT_i,"ax",@progbits
	.align	128
        .global         _Z8launcherIfEvPT_i
        .type           _Z8launcherIfEvPT_i,@function
        .size           _Z8launcherIfEvPT_i,(.L_x_4 - _Z8launcherIfEvPT_i)
        .other          _Z8launcherIfEvPT_i,@"STO_CUDA_ENTRY STV_DEFAULT"
_Z8launcherIfEvPT_i:
.text._Z8launcherIfEvPT_i:
[----:B------:R-:W-:Y:S01]  /*0000*/  LDC R1, c[0x0][0x37c] ;  /* 0x0000df00ff017b82 */ /* 0x000fe20000000800 */
[----:B------:R-:W0:Y:S01]  /*0010*/  S2R R9, SR_TID.X ;  /* 0x0000000000097919 */ /* 0x000e220000002100 */
[----:B------:R-:W0:Y:S01]  /*0020*/  LDCU UR7, c[0x0][0x388] ;  /* 0x00007100ff0777ac */ /* 0x000e220008000800 */
[----:B------:R-:W-:Y:S01]  /*0030*/  BSSY.RECONVERGENT B0, `(.L_x_0) ;  /* 0x0000011000007945 */ /* 0x000fe20003800200 */
[----:B------:R-:W-:Y:S01]  /*0040*/  HFMA2 R0, -RZ, RZ, 0, 0 ;  /* 0x00000000ff007431 */ /* 0x000fe200000001ff */
[----:B------:R-:W1:Y:S01]  /*0050*/  LDCU.64 UR4, c[0x0][0x358] ;  /* 0x00006b00ff0477ac */ /* 0x000e620008000a00 */
[----:B0-----:R-:W-:-:S13]  /*0060*/  ISETP.GE.AND P0, PT, R9, UR7, PT ;  /* 0x0000000709007c0c */ /* 0x001fda000bf06270 */
[----:B-1----:R-:W-:Y:S05]  /*0070*/  @P0 BRA `(.L_x_1) ;  /* 0x0000000000300947 */ /* 0x002fea0003800000 */
[----:B------:R-:W0:Y:S01]  /*0080*/  LDCU UR6, c[0x0][0x370] ;  /* 0x00006e00ff0677ac */ /* 0x000e220008000800 */
[----:B------:R-:W0:Y:S01]  /*0090*/  LDC R6, c[0x0][0x360] ;  /* 0x0000d800ff067b82 */ /* 0x000e220000000800 */
[----:B------:R-:W-:Y:S02]  /*00a0*/  MOV R0, RZ ;  /* 0x000000ff00007202 */ /* 0x000fe40000000f00 */
[----:B------:R-:W-:-:S05]  /*00b0*/  MOV R7, R9 ;  /* 0x0000000900077202 */ /* 0x000fca0000000f00 */
[----:B------:R-:W1:Y:S01]  /*00c0*/  LDC.64 R4, c[0x0][0x380] ;  /* 0x0000e000ff047b82 */ /* 0x000e620000000a00 */
[----:B0-----:R-:W-:-:S07]  /*00d0*/  IMAD R6, R6, UR6, RZ ;  /* 0x0000000606067c24 */ /* 0x001fce000f8e02ff */
.L_x_2:
[----:B-1----:R-:W-:-:S06]  /*00e0*/  IMAD.WIDE R2, R7, 0x4, R4 ;  /* 0x0000000407027825 */ /* 0x002fcc00078e0204 */
[----:B------:R-:W2:Y:S01]  /*00f0*/  LDG.E R3, desc[UR4][R2.64] ;  /* 0x0000000402037981 */ /* 0x000ea2000c1e1900 */
[----:B------:R-:W-:-:S04]  /*0100*/  IADD3 R7, PT, PT, R6, R7, RZ ;  /* 0x0000000706077210 */ /* 0x000fc80007ffe0ff */
[----:B------:R-:W-:Y:S01]  /*0110*/  ISETP.GE.AND P0, PT, R7, UR7, PT ;  /* 0x0000000707007c0c */ /* 0x000fe2000bf06270 */
[----:B--2---:R-:W-:-:S12]  /*0120*/  FADD R0, R3, R0 ;  /* 0x0000000003007221 */ /* 0x004fd80000000000 */
[----:B------:R-:W-:Y:S05]  /*0130*/  @!P0 BRA `(.L_x_2) ;  /* 0xfffffffc00e88947 */ /* 0x000fea000383ffff */
.L_x_1:
[----:B------:R-:W-:Y:S05]  /*0140*/  BSYNC.RECONVERGENT B0 ;  /* 0x0000000000007941 */ /* 0x000fea0003800200 */
.L_x_0:
[----:B------:R-:W0:Y:S02]  /*0150*/  SHFL.BFLY PT, R3, R0, 0x10, 0x1f ;  /* 0x0e001f0000037f89 */ /* 0x000e2400000e0000 */
[----:B0-----:R-:W-:-:S05]  /*0160*/  FADD R4, R3, R0 ;  /* 0x0000000003047221 */ /* 0x001fca0000000000 */
[----:B------:R-:W0:Y:S02]  /*0170*/  SHFL.BFLY PT, R3, R4, 0x8, 0x1f ;  /* 0x0d001f0004037f89 */ /* 0x000e2400000e0000 */
[----:B0-----:R-:W-:-:S05]  /*0180*/  FADD R5, R4, R3 ;  /* 0x0000000304057221 */ /* 0x001fca0000000000 */
[----:B------:R-:W0:Y:S02]  /*0190*/  SHFL.BFLY PT, R2, R5, 0x4, 0x1f ;  /* 0x0c801f0005027f89 */ /* 0x000e2400000e0000 */
[----:B0-----:R-:W-:-:S05]  /*01a0*/  FADD R6, R5, R2 ;  /* 0x0000000205067221 */ /* 0x001fca0000000000 */
[----:B------:R-:W0:Y:S02]  /*01b0*/  SHFL.BFLY PT, R3, R6, 0x2, 0x1f ;  /* 0x0c401f0006037f89 */ /* 0x000e2400000e0000 */
[----:B0-----:R-:W-:Y:S02]  /*01c0*/  FADD R7, R6, R3 ;  /* 0x0000000306077221 */ /* 0x001fe40000000000 */
[----:B------:R-:W0:Y:S03]  /*01d0*/  LDC.64 R2, c[0x0][0x380] ;  /* 0x0000e000ff027b82 */ /* 0x000e260000000a00 */
[----:B------:R-:W1:Y:S01]  /*01e0*/  SHFL.BFLY PT, R8, R7, 0x1, 0x1f ;  /* 0x0c201f0007087f89 */ /* 0x000e6200000e0000 */
[----:B0-----:R-:W-:-:S04]  /*01f0*/  IMAD.WIDE.U32 R2, R9, 0x4, R2 ;  /* 0x0000000409027825 */ /* 0x001fc800078e0002 */
[----:B-1----:R-:W-:-:S05]  /*0200*/  FADD R9, R7, R8 ;  /* 0x0000000807097221 */ /* 0x002fca0000000000 */
[----:B------:R-:W-:Y:S01]  /*0210*/  STG.E desc[UR4][R2.64], R9 ;  /* 0x0000000902007986 */ /* 0x000fe2000c101904 */
[----:B------:R-:W-:Y:S05]  /*0220*/  EXIT ;  /* 0x000000000000794d */ /* 0x000fea0003800000 */
.L_x_3:
[----:B------:R-:W-:-:S00]  /*0230*/  BRA `(.L_x_3) ;  /* 0xfffffffc00fc7947 */ /* 0x000fc0000383ffff */
[----:B------:R-:W-:-:S00]  /*0240*/  NOP ;  /* 0x0000000000007918 */ /* 0x000fc00000000000 */
        /* <DEDUP_REMOVED lines=11> */
.L_x_4:


//--------------------- .nv.shared.reserved.0     --------------------------
	.section	.nv.shared.reserved.0,"aw",@nobits
	.weak		__nv_reservedSMEM_offset_0_alias
	.size		__nv_reservedSMEM_offset_0_alias, 0, 64
	.other		__nv_reservedSMEM_offset_0_alias,@"STO_CUDA_RESERVED_SHARED STV_DEFAULT"
__nv_reservedSMEM_offset_0_alias:
	.zero		0
	.zero		64


//--------------------- .nv.constant0._Z8launcherIfEvPT_i --------------------------
	.section	.nv.constant0._Z8launcherIfEvPT_i,"a",@progbits
	.sectionflags	@""
	.align	4
.nv.constant0._Z8launcherIfEvPT_i:
	.zero		908


//--------------------- SYMBOLS --------------------------

	.type		.nv.reservedSmem.offset0,@object
	.size		.nv.reservedSmem.offset0,0x4
